//
// Generated by NVIDIA NVVM Compiler
//
// Compiler Build ID: CL-36424714
// Cuda compilation tools, release 13.0, V13.0.88
// Based on NVVM 20.0.0
//

.version 9.0
.target sm_100
.address_size 64

	// .globl	_Z19reduction_squencialPfS_i
// _ZZ19reduction_squencialPfS_iE5sdata has been demoted
// _ZZ17reduction_reversePfS_iE5sdata has been demoted
// _ZZ23reduction_coarsened_sumPfS_iE7input_s has been demoted
// _ZZ23reduction_coarsened_maxPfS_iE7input_s has been demoted

.visible .entry _Z19reduction_squencialPfS_i(
	.param .u64 .ptr .align 1 _Z19reduction_squencialPfS_i_param_0,
	.param .u64 .ptr .align 1 _Z19reduction_squencialPfS_i_param_1,
	.param .u32 _Z19reduction_squencialPfS_i_param_2
)
{
	.reg .pred 	%p<6>;
	.reg .b32 	%r<14>;
	.reg .b32 	%f<9>;
	.reg .b64 	%rd<9>;
	// demoted variable
	.shared .align 4 .b8 _ZZ19reduction_squencialPfS_iE5sdata[1024];
	ld.param.u64 	%rd1, [_Z19reduction_squencialPfS_i_param_0];
	ld.param.u64 	%rd2, [_Z19reduction_squencialPfS_i_param_1];
	ld.param.u32 	%r8, [_Z19reduction_squencialPfS_i_param_2];
	mov.u32 	%r1, %ctaid.x;
	mov.u32 	%r13, %ntid.x;
	mov.u32 	%r3, %tid.x;
	mad.lo.s32 	%r4, %r1, %r13, %r3;
	setp.ge.u32 	%p1, %r4, %r8;
	mov.f32 	%f8, 0f00000000;
	@%p1 bra 	$L__BB0_2;
	cvta.to.global.u64 	%rd3, %rd1;
	mul.wide.u32 	%rd4, %r4, 4;
	add.s64 	%rd5, %rd3, %rd4;
	ld.global.f32 	%f8, [%rd5];
$L__BB0_2:
	shl.b32 	%r9, %r3, 2;
	mov.u32 	%r10, _ZZ19reduction_squencialPfS_iE5sdata;
	add.s32 	%r5, %r10, %r9;
	st.shared.f32 	[%r5], %f8;
	bar.sync 	0;
	setp.lt.u32 	%p2, %r13, 2;
	@%p2 bra 	$L__BB0_6;
$L__BB0_3:
	shr.u32 	%r7, %r13, 1;
	setp.ge.u32 	%p3, %r3, %r7;
	@%p3 bra 	$L__BB0_5;
	shl.b32 	%r11, %r7, 2;
	add.s32 	%r12, %r5, %r11;
	ld.shared.f32 	%f4, [%r12];
	ld.shared.f32 	%f5, [%r5];
	add.f32 	%f6, %f4, %f5;
	st.shared.f32 	[%r5], %f6;
$L__BB0_5:
	bar.sync 	0;
	setp.gt.u32 	%p4, %r13, 3;
	mov.u32 	%r13, %r7;
	@%p4 bra 	$L__BB0_3;
$L__BB0_6:
	setp.ne.s32 	%p5, %r3, 0;
	@%p5 bra 	$L__BB0_8;
	ld.shared.f32 	%f7, [_ZZ19reduction_squencialPfS_iE5sdata];
	cvta.to.global.u64 	%rd6, %rd2;
	mul.wide.u32 	%rd7, %r1, 4;
	add.s64 	%rd8, %rd6, %rd7;
	st.global.f32 	[%rd8], %f7;
$L__BB0_8:
	ret;

}
	// .globl	_Z17reduction_reversePfS_i
.visible .entry _Z17reduction_reversePfS_i(
	.param .u64 .ptr .align 1 _Z17reduction_reversePfS_i_param_0,
	.param .u64 .ptr .align 1 _Z17reduction_reversePfS_i_param_1,
	.param .u32 _Z17reduction_reversePfS_i_param_2
)
{
	.reg .pred 	%p<6>;
	.reg .b32 	%r<17>;
	.reg .b32 	%f<9>;
	.reg .b64 	%rd<9>;
	// demoted variable
	.shared .align 4 .b8 _ZZ17reduction_reversePfS_iE5sdata[1024];
	ld.param.u64 	%rd1, [_Z17reduction_reversePfS_i_param_0];
	ld.param.u64 	%rd2, [_Z17reduction_reversePfS_i_param_1];
	ld.param.u32 	%r8, [_Z17reduction_reversePfS_i_param_2];
	mov.u32 	%r1, %ctaid.x;
	mov.u32 	%r2, %ntid.x;
	mov.u32 	%r3, %tid.x;
	mad.lo.s32 	%r4, %r1, %r2, %r3;
	setp.ge.u32 	%p1, %r4, %r8;
	mov.f32 	%f8, 0f00000000;
	@%p1 bra 	$L__BB1_2;
	cvta.to.global.u64 	%rd3, %rd1;
	mul.wide.u32 	%rd4, %r4, 4;
	add.s64 	%rd5, %rd3, %rd4;
	ld.global.f32 	%f8, [%rd5];
$L__BB1_2:
	shl.b32 	%r9, %r3, 2;
	mov.u32 	%r10, _ZZ17reduction_reversePfS_iE5sdata;
	add.s32 	%r5, %r10, %r9;
	st.shared.f32 	[%r5], %f8;
	bar.sync 	0;
	setp.lt.u32 	%p2, %r2, 2;
	@%p2 bra 	$L__BB1_7;
	mov.u32 	%r16, %r2;
$L__BB1_4:
	shr.u32 	%r7, %r16, 1;
	setp.lt.u32 	%p3, %r3, %r7;
	@%p3 bra 	$L__BB1_6;
	sub.s32 	%r11, %r3, %r7;
	shl.b32 	%r12, %r11, 2;
	add.s32 	%r14, %r10, %r12;
	ld.shared.f32 	%f4, [%r14];
	ld.shared.f32 	%f5, [%r5];
	add.f32 	%f6, %f4, %f5;
	st.shared.f32 	[%r5], %f6;
$L__BB1_6:
	bar.sync 	0;
	setp.gt.u32 	%p4, %r16, 3;
	mov.u32 	%r16, %r7;
	@%p4 bra 	$L__BB1_4;
$L__BB1_7:
	add.s32 	%r15, %r2, -1;
	setp.ne.s32 	%p5, %r3, %r15;
	@%p5 bra 	$L__BB1_9;
	ld.shared.f32 	%f7, [%r5];
	cvta.to.global.u64 	%rd6, %rd2;
	mul.wide.u32 	%rd7, %r1, 4;
	add.s64 	%rd8, %rd6, %rd7;
	st.global.f32 	[%rd8], %f7;
$L__BB1_9:
	ret;

}
	// .globl	_Z23reduction_coarsened_sumPfS_i
.visible .entry _Z23reduction_coarsened_sumPfS_i(
	.param .u64 .ptr .align 1 _Z23reduction_coarsened_sumPfS_i_param_0,
	.param .u64 .ptr .align 1 _Z23reduction_coarsened_sumPfS_i_param_1,
	.param .u32 _Z23reduction_coarsened_sumPfS_i_param_2
)
{
	.reg .pred 	%p<11>;
	.reg .b32 	%r<20>;
	.reg .b32 	%f<31>;
	.reg .b64 	%rd<17>;
	// demoted variable
	.shared .align 4 .b8 _ZZ23reduction_coarsened_sumPfS_iE7input_s[1024];
	ld.param.u64 	%rd3, [_Z23reduction_coarsened_sumPfS_i_param_0];
	ld.param.u64 	%rd2, [_Z23reduction_coarsened_sumPfS_i_param_1];
	ld.param.u32 	%r12, [_Z23reduction_coarsened_sumPfS_i_param_2];
	cvta.to.global.u64 	%rd1, %rd3;
	mov.u32 	%r19, %ntid.x;
	mov.u32 	%r13, %ctaid.x;
	mul.lo.s32 	%r14, %r19, %r13;
	mov.u32 	%r2, %tid.x;
	mad.lo.s32 	%r3, %r14, 6, %r2;
	setp.ge.u32 	%p1, %r3, %r12;
	mov.f32 	%f26, 0f00000000;
	@%p1 bra 	$L__BB2_2;
	mul.wide.u32 	%rd4, %r3, 4;
	add.s64 	%rd5, %rd1, %rd4;
	ld.global.f32 	%f14, [%rd5];
	add.f32 	%f26, %f14, 0f00000000;
$L__BB2_2:
	add.s32 	%r4, %r3, 256;
	setp.ge.u32 	%p2, %r4, %r12;
	@%p2 bra 	$L__BB2_4;
	mul.wide.u32 	%rd6, %r4, 4;
	add.s64 	%rd7, %rd1, %rd6;
	ld.global.f32 	%f15, [%rd7];
	add.f32 	%f26, %f26, %f15;
$L__BB2_4:
	add.s32 	%r5, %r3, 512;
	setp.ge.u32 	%p3, %r5, %r12;
	@%p3 bra 	$L__BB2_6;
	mul.wide.u32 	%rd8, %r5, 4;
	add.s64 	%rd9, %rd1, %rd8;
	ld.global.f32 	%f16, [%rd9];
	add.f32 	%f26, %f26, %f16;
$L__BB2_6:
	add.s32 	%r6, %r3, 768;
	setp.ge.u32 	%p4, %r6, %r12;
	@%p4 bra 	$L__BB2_8;
	mul.wide.u32 	%rd10, %r6, 4;
	add.s64 	%rd11, %rd1, %rd10;
	ld.global.f32 	%f17, [%rd11];
	add.f32 	%f26, %f26, %f17;
$L__BB2_8:
	add.s32 	%r7, %r3, 1024;
	setp.ge.u32 	%p5, %r7, %r12;
	@%p5 bra 	$L__BB2_10;
	mul.wide.u32 	%rd12, %r7, 4;
	add.s64 	%rd13, %rd1, %rd12;
	ld.global.f32 	%f18, [%rd13];
	add.f32 	%f26, %f26, %f18;
$L__BB2_10:
	add.s32 	%r8, %r3, 1280;
	setp.ge.u32 	%p6, %r8, %r12;
	@%p6 bra 	$L__BB2_12;
	mul.wide.u32 	%rd14, %r8, 4;
	add.s64 	%rd15, %rd1, %rd14;
	ld.global.f32 	%f19, [%rd15];
	add.f32 	%f26, %f26, %f19;
$L__BB2_12:
	shl.b32 	%r15, %r2, 2;
	mov.u32 	%r16, _ZZ23reduction_coarsened_sumPfS_iE7input_s;
	add.s32 	%r9, %r16, %r15;
	st.shared.f32 	[%r9], %f26;
	setp.lt.u32 	%p7, %r19, 2;
	@%p7 bra 	$L__BB2_16;
$L__BB2_13:
	shr.u32 	%r11, %r19, 1;
	bar.sync 	0;
	setp.ge.u32 	%p8, %r2, %r11;
	@%p8 bra 	$L__BB2_15;
	shl.b32 	%r17, %r11, 2;
	add.s32 	%r18, %r9, %r17;
	ld.shared.f32 	%f20, [%r18];
	ld.shared.f32 	%f21, [%r9];
	add.f32 	%f22, %f20, %f21;
	st.shared.f32 	[%r9], %f22;
$L__BB2_15:
	setp.gt.u32 	%p9, %r19, 3;
	mov.u32 	%r19, %r11;
	@%p9 bra 	$L__BB2_13;
$L__BB2_16:
	bar.sync 	0;
	setp.ne.s32 	%p10, %r2, 0;
	@%p10 bra 	$L__BB2_18;
	ld.shared.f32 	%f23, [_ZZ23reduction_coarsened_sumPfS_iE7input_s];
	cvta.to.global.u64 	%rd16, %rd2;
	atom.global.add.f32 	%f24, [%rd16], %f23;
$L__BB2_18:
	ret;

}
	// .globl	_Z23reduction_coarsened_maxPfS_i
.visible .entry _Z23reduction_coarsened_maxPfS_i(
	.param .u64 .ptr .align 1 _Z23reduction_coarsened_maxPfS_i_param_0,
	.param .u64 .ptr .align 1 _Z23reduction_coarsened_maxPfS_i_param_1,
	.param .u32 _Z23reduction_coarsened_maxPfS_i_param_2
)
{
	.reg .pred 	%p<18>;
	.reg .b32 	%r<25>;
	.reg .b32 	%f<25>;
	.reg .b64 	%rd<17>;
	// demoted variable
	.shared .align 4 .b8 _ZZ23reduction_coarsened_maxPfS_iE7input_s[1024];
	ld.param.u64 	%rd3, [_Z23reduction_coarsened_maxPfS_i_param_0];
	ld.param.u64 	%rd4, [_Z23reduction_coarsened_maxPfS_i_param_1];
	ld.param.u32 	%r15, [_Z23reduction_coarsened_maxPfS_i_param_2];
	cvta.to.global.u64 	%rd1, %rd4;
	cvta.to.global.u64 	%rd2, %rd3;
	mov.u32 	%r23, %ntid.x;
	mov.u32 	%r16, %ctaid.x;
	mul.lo.s32 	%r17, %r23, %r16;
	mov.u32 	%r2, %tid.x;
	mad.lo.s32 	%r3, %r17, 6, %r2;
	setp.ge.u32 	%p1, %r3, %r15;
	mov.f32 	%f21, 0fFF7FFFFF;
	@%p1 bra 	$L__BB3_2;
	mul.wide.u32 	%rd5, %r3, 4;
	add.s64 	%rd6, %rd2, %rd5;
	ld.global.f32 	%f21, [%rd6];
$L__BB3_2:
	add.s32 	%r4, %r3, 256;
	setp.ge.u32 	%p2, %r4, %r15;
	@%p2 bra 	$L__BB3_5;
	mul.wide.u32 	%rd7, %r4, 4;
	add.s64 	%rd8, %rd2, %rd7;
	ld.global.f32 	%f3, [%rd8];
	setp.geu.f32 	%p3, %f21, %f3;
	@%p3 bra 	$L__BB3_5;
	mov.f32 	%f21, %f3;
$L__BB3_5:
	add.s32 	%r5, %r3, 512;
	setp.ge.u32 	%p4, %r5, %r15;
	@%p4 bra 	$L__BB3_8;
	mul.wide.u32 	%rd9, %r5, 4;
	add.s64 	%rd10, %rd2, %rd9;
	ld.global.f32 	%f5, [%rd10];
	setp.geu.f32 	%p5, %f21, %f5;
	@%p5 bra 	$L__BB3_8;
	mov.f32 	%f21, %f5;
$L__BB3_8:
	add.s32 	%r6, %r3, 768;
	setp.ge.u32 	%p6, %r6, %r15;
	@%p6 bra 	$L__BB3_11;
	mul.wide.u32 	%rd11, %r6, 4;
	add.s64 	%rd12, %rd2, %rd11;
	ld.global.f32 	%f7, [%rd12];
	setp.geu.f32 	%p7, %f21, %f7;
	@%p7 bra 	$L__BB3_11;
	mov.f32 	%f21, %f7;
$L__BB3_11:
	add.s32 	%r7, %r3, 1024;
	setp.ge.u32 	%p8, %r7, %r15;
	@%p8 bra 	$L__BB3_14;
	mul.wide.u32 	%rd13, %r7, 4;
	add.s64 	%rd14, %rd2, %rd13;
	ld.global.f32 	%f9, [%rd14];
	setp.geu.f32 	%p9, %f21, %f9;
	@%p9 bra 	$L__BB3_14;
	mov.f32 	%f21, %f9;
$L__BB3_14:
	add.s32 	%r8, %r3, 1280;
	setp.ge.u32 	%p10, %r8, %r15;
	@%p10 bra 	$L__BB3_17;
	mul.wide.u32 	%rd15, %r8, 4;
	add.s64 	%rd16, %rd2, %rd15;
	ld.global.f32 	%f11, [%rd16];
	setp.geu.f32 	%p11, %f21, %f11;
	@%p11 bra 	$L__BB3_17;
	mov.f32 	%f21, %f11;
$L__BB3_17:
	shl.b32 	%r18, %r2, 2;
	mov.u32 	%r19, _ZZ23reduction_coarsened_maxPfS_iE7input_s;
	add.s32 	%r9, %r19, %r18;
	st.shared.f32 	[%r9], %f21;
	setp.lt.u32 	%p12, %r23, 2;
	@%p12 bra 	$L__BB3_22;
$L__BB3_18:
	mov.u32 	%r10, %r23;
	shr.u32 	%r23, %r10, 1;
	bar.sync 	0;
	setp.ge.u32 	%p13, %r2, %r23;
	@%p13 bra 	$L__BB3_21;
	ld.shared.f32 	%f16, [%r9];
	shl.b32 	%r20, %r23, 2;
	add.s32 	%r21, %r9, %r20;
	ld.shared.f32 	%f13, [%r21];
	setp.geu.f32 	%p14, %f16, %f13;
	@%p14 bra 	$L__BB3_21;
	st.shared.f32 	[%r9], %f13;
$L__BB3_21:
	setp.gt.u32 	%p15, %r10, 3;
	@%p15 bra 	$L__BB3_18;
$L__BB3_22:
	bar.sync 	0;
	setp.ne.s32 	%p16, %r2, 0;
	@%p16 bra 	$L__BB3_25;
	ld.shared.f32 	%f14, [_ZZ23reduction_coarsened_maxPfS_iE7input_s];
	ld.global.u32 	%r24, [%rd1];
$L__BB3_24:
	mov.b32 	%f17, %r24;
	max.f32 	%f18, %f17, %f14;
	mov.b32 	%r22, %f18;
	atom.relaxed.global.cas.b32 	%r14, [%rd1], %r24, %r22;
	setp.ne.s32 	%p17, %r24, %r14;
	mov.u32 	%r24, %r14;
	@%p17 bra 	$L__BB3_24;
$L__BB3_25:
	ret;

}


// ===== COMPILED SASS (sm_100) =====

	.target	sm_100

	.elftype	@"ET_EXEC"


//--------------------- .note.nv.tkinfo           --------------------------
	.section	.note.nv.tkinfo,"",@"SHT_NOTE"
	.sectionflags	@"SHF_NOTE_NV_TKINFO"
	.tkinfo
        /*0018*/ 	.word	0x00000002
        /*0030*/ 	.string	""
        /*0030*/ 	.string	"ptxas"
        /*0030*/ 	.string	"Cuda compilation tools, release 13.0, V13.0.88"
        /*0030*/ 	.string	"Build cuda_13.0.r13.0/compiler.36424714_0"
        /*0030*/ 	.string	"-arch sm_100 -m 64 "



//--------------------- .note.nv.cuinfo           --------------------------
	.section	.note.nv.cuinfo,"",@"SHT_NOTE"
	.sectionflags	@"SHF_NOTE_NV_CUINFO"
        /*0018*/ 	.short	0x0002
        /*001a*/ 	.short	0x0064
        /*001c*/ 	.short	0x0082
	.zero		2


//--------------------- .nv.info                  --------------------------
	.section	.nv.info,"",@"SHT_CUDA_INFO"
	.align	4


	//----- nvinfo : EIATTR_REGCOUNT
	.align		4
        /*0000*/ 	.byte	0x04, 0x2f
        /*0002*/ 	.short	(.L_1 - .L_0)
	.align		4
.L_0:
        /*0004*/ 	.word	index@(_Z19reduction_squencialPfS_i)
        /*0008*/ 	.word	0x0000000b


	//----- nvinfo : EIATTR_FRAME_SIZE
	.align		4
.L_1:
        /*000c*/ 	.byte	0x04, 0x11
        /*000e*/ 	.short	(.L_3 - .L_2)
	.align		4
.L_2:
        /*0010*/ 	.word	index@(_Z19reduction_squencialPfS_i)
        /*0014*/ 	.word	0x00000000


	//----- nvinfo : EIATTR_REGCOUNT
	.align		4
.L_3:
        /*0018*/ 	.byte	0x04, 0x2f
        /*001a*/ 	.short	(.L_5 - .L_4)
	.align		4
.L_4:
        /*001c*/ 	.word	index@(_Z17reduction_reversePfS_i)
        /*0020*/ 	.word	0x0000000a


	//----- nvinfo : EIATTR_FRAME_SIZE
	.align		4
.L_5:
        /*0024*/ 	.byte	0x04, 0x11
        /*0026*/ 	.short	(.L_7 - .L_6)
	.align		4
.L_6:
        /*0028*/ 	.word	index@(_Z17reduction_reversePfS_i)
        /*002c*/ 	.word	0x00000000


	//----- nvinfo : EIATTR_REGCOUNT
	.align		4
.L_7:
        /*0030*/ 	.byte	0x04, 0x2f
        /*0032*/ 	.short	(.L_9 - .L_8)
	.align		4
.L_8:
        /*0034*/ 	.word	index@(_Z23reduction_coarsened_sumPfS_i)
        /*0038*/ 	.word	0x0000001c


	//----- nvinfo : EIATTR_FRAME_SIZE
	.align		4
.L_9:
        /*003c*/ 	.byte	0x04, 0x11
        /*003e*/ 	.short	(.L_11 - .L_10)
	.align		4
.L_10:
        /*0040*/ 	.word	index@(_Z23reduction_coarsened_sumPfS_i)
        /*0044*/ 	.word	0x00000000


	//----- nvinfo : EIATTR_REGCOUNT
	.align		4
.L_11:
        /*0048*/ 	.byte	0x04, 0x2f
        /*004a*/ 	.short	(.L_13 - .L_12)
	.align		4
.L_12:
        /*004c*/ 	.word	index@(_Z23reduction_coarsened_maxPfS_i)
        /*0050*/ 	.word	0x00000012


	//----- nvinfo : EIATTR_FRAME_SIZE
	.align		4
.L_13:
        /*0054*/ 	.byte	0x04, 0x11
        /*0056*/ 	.short	(.L_15 - .L_14)
	.align		4
.L_14:
        /*0058*/ 	.word	index@(_Z23reduction_coarsened_maxPfS_i)
        /*005c*/ 	.word	0x00000000


	//----- nvinfo : EIATTR_MIN_STACK_SIZE
	.align		4
.L_15:
        /*0060*/ 	.byte	0x04, 0x12
        /*0062*/ 	.short	(.L_17 - .L_16)
	.align		4
.L_16:
        /*0064*/ 	.word	index@(_Z23reduction_coarsened_maxPfS_i)
        /*0068*/ 	.word	0x00000000


	//----- nvinfo : EIATTR_MIN_STACK_SIZE
	.align		4
.L_17:
        /*006c*/ 	.byte	0x04, 0x12
        /*006e*/ 	.short	(.L_19 - .L_18)
	.align		4
.L_18:
        /*0070*/ 	.word	index@(_Z23reduction_coarsened_sumPfS_i)
        /*0074*/ 	.word	0x00000000


	//----- nvinfo : EIATTR_MIN_STACK_SIZE
	.align		4
.L_19:
        /*0078*/ 	.byte	0x04, 0x12
        /*007a*/ 	.short	(.L_21 - .L_20)
	.align		4
.L_20:
        /*007c*/ 	.word	index@(_Z17reduction_reversePfS_i)
        /*0080*/ 	.word	0x00000000


	//----- nvinfo : EIATTR_MIN_STACK_SIZE
	.align		4
.L_21:
        /*0084*/ 	.byte	0x04, 0x12
        /*0086*/ 	.short	(.L_23 - .L_22)
	.align		4
.L_22:
        /*0088*/ 	.word	index@(_Z19reduction_squencialPfS_i)
        /*008c*/ 	.word	0x00000000
.L_23:


//--------------------- .nv.compat                --------------------------
	.section	.nv.compat,"",@"SHT_CUDA_COMPAT_INFO"
	.align	4
        /*0000*/ 	.byte	0x02, 0x09, 0x00, 0x00, 0x02, 0x02, 0x01, 0x00, 0x02, 0x05, 0x05, 0x00, 0x03, 0x07, 0x01, 0x01
        /*0010*/ 	.byte	0x02, 0x03, 0x00, 0x00, 0x02, 0x06, 0x01, 0x00, 0x04, 0x0b, 0x08, 0x00, 0x09, 0x00, 0x00, 0x00
        /*0020*/ 	.byte	0x00, 0x00, 0x00, 0x00


//--------------------- .nv.info._Z23reduction_coarsened_maxPfS_i --------------------------
	.section	.nv.info._Z23reduction_coarsened_maxPfS_i,"",@"SHT_CUDA_INFO"
	.sectionflags	@""
	.align	4


	//----- nvinfo : EIATTR_CUDA_API_VERSION
	.align		4
        /*0000*/ 	.byte	0x04, 0x37
        /*0002*/ 	.short	(.L_25 - .L_24)
.L_24:
        /*0004*/ 	.word	0x00000082


	//----- nvinfo : EIATTR_KPARAM_INFO
	.align		4
.L_25:
        /*0008*/ 	.byte	0x04, 0x17
        /*000a*/ 	.short	(.L_27 - .L_26)
.L_26:
        /*000c*/ 	.word	0x00000000
        /*0010*/ 	.short	0x0002
        /*0012*/ 	.short	0x0010
        /*0014*/ 	.byte	0x00, 0xf0, 0x11, 0x00


	//----- nvinfo : EIATTR_KPARAM_INFO
	.align		4
.L_27:
        /*0018*/ 	.byte	0x04, 0x17
        /*001a*/ 	.short	(.L_29 - .L_28)
.L_28:
        /*001c*/ 	.word	0x00000000
        /*0020*/ 	.short	0x0001
        /*0022*/ 	.short	0x0008
        /*0024*/ 	.byte	0x00, 0xf5, 0x21, 0x00


	//----- nvinfo : EIATTR_KPARAM_INFO
	.align		4
.L_29:
        /*0028*/ 	.byte	0x04, 0x17
        /*002a*/ 	.short	(.L_31 - .L_30)
.L_30:
        /*002c*/ 	.word	0x00000000
        /*0030*/ 	.short	0x0000
        /*0032*/ 	.short	0x0000
        /*0034*/ 	.byte	0x00, 0xf5, 0x21, 0x00


	//----- nvinfo : EIATTR_SPARSE_MMA_MASK
	.align		4
.L_31:
        /*0038*/ 	.byte	0x03, 0x50
        /*003a*/ 	.short	0x0000


	//----- nvinfo : EIATTR_MAXREG_COUNT
	.align		4
        /*003c*/ 	.byte	0x03, 0x1b
        /*003e*/ 	.short	0x00ff


	//----- nvinfo : EIATTR_NUM_BARRIERS
	.align		4
        /*0040*/ 	.byte	0x02, 0x4c
        /*0042*/ 	.byte	0x01
	.zero		1


	//----- nvinfo : EIATTR_MERCURY_ISA_VERSION
	.align		4
        /*0044*/ 	.byte	0x03, 0x5f
        /*0046*/ 	.short	0x0101


	//----- nvinfo : EIATTR_VRC_CTA_INIT_COUNT
	.align		4
        /*0048*/ 	.byte	0x02, 0x4a
	.zero		1
	.zero		1


	//----- nvinfo : EIATTR_EXIT_INSTR_OFFSETS
	.align		4
        /*004c*/ 	.byte	0x04, 0x1c
        /*004e*/ 	.short	(.L_33 - .L_32)


	//   ....[0]....
.L_32:
        /*0050*/ 	.word	0x000005a0


	//   ....[1]....
        /*0054*/ 	.word	0x00000670


	//----- nvinfo : EIATTR_CRS_STACK_SIZE
	.align		4
.L_33:
        /*0058*/ 	.byte	0x04, 0x1e
        /*005a*/ 	.short	(.L_35 - .L_34)
.L_34:
        /*005c*/ 	.word	0x00000000


	//----- nvinfo : EIATTR_CBANK_PARAM_SIZE
	.align		4
.L_35:
        /*0060*/ 	.byte	0x03, 0x19
        /*0062*/ 	.short	0x0014


	//----- nvinfo : EIATTR_PARAM_CBANK
	.align		4
        /*0064*/ 	.byte	0x04, 0x0a
        /*0066*/ 	.short	(.L_37 - .L_36)
	.align		4
.L_36:
        /*0068*/ 	.word	index@(.nv.constant0._Z23reduction_coarsened_maxPfS_i)
        /*006c*/ 	.short	0x0380
        /*006e*/ 	.short	0x0014


	//----- nvinfo : EIATTR_SW_WAR
	.align		4
.L_37:
        /*0070*/ 	.byte	0x04, 0x36
        /*0072*/ 	.short	(.L_39 - .L_38)
.L_38:
        /*0074*/ 	.word	0x00000008
.L_39:


//--------------------- .nv.info._Z23reduction_coarsened_sumPfS_i --------------------------
	.section	.nv.info._Z23reduction_coarsened_sumPfS_i,"",@"SHT_CUDA_INFO"
	.sectionflags	@""
	.align	4


	//----- nvinfo : EIATTR_CUDA_API_VERSION
	.align		4
        /*0000*/ 	.byte	0x04, 0x37
        /*0002*/ 	.short	(.L_41 - .L_40)
.L_40:
        /*0004*/ 	.word	0x00000082


	//----- nvinfo : EIATTR_KPARAM_INFO
	.align		4
.L_41:
        /*0008*/ 	.byte	0x04, 0x17
        /*000a*/ 	.short	(.L_43 - .L_42)
.L_42:
        /*000c*/ 	.word	0x00000000
        /*0010*/ 	.short	0x0002
        /*0012*/ 	.short	0x0010
        /*0014*/ 	.byte	0x00, 0xf0, 0x11, 0x00


	//----- nvinfo : EIATTR_KPARAM_INFO
	.align		4
.L_43:
        /*0018*/ 	.byte	0x04, 0x17
        /*001a*/ 	.short	(.L_45 - .L_44)
.L_44:
        /*001c*/ 	.word	0x00000000
        /*0020*/ 	.short	0x0001
        /*0022*/ 	.short	0x0008
        /*0024*/ 	.byte	0x00, 0xf5, 0x21, 0x00


	//----- nvinfo : EIATTR_KPARAM_INFO
	.align		4
.L_45:
        /*0028*/ 	.byte	0x04, 0x17
        /*002a*/ 	.short	(.L_47 - .L_46)
.L_46:
        /*002c*/ 	.word	0x00000000
        /*0030*/ 	.short	0x0000
        /*0032*/ 	.short	0x0000
        /*0034*/ 	.byte	0x00, 0xf5, 0x21, 0x00


	//----- nvinfo : EIATTR_SPARSE_MMA_MASK
	.align		4
.L_47:
        /*0038*/ 	.byte	0x03, 0x50
        /*003a*/ 	.short	0x0000


	//----- nvinfo : EIATTR_MAXREG_COUNT
	.align		4
        /*003c*/ 	.byte	0x03, 0x1b
        /*003e*/ 	.short	0x00ff


	//----- nvinfo : EIATTR_NUM_BARRIERS
	.align		4
        /*0040*/ 	.byte	0x02, 0x4c
        /*0042*/ 	.byte	0x01
	.zero		1


	//----- nvinfo : EIATTR_MERCURY_ISA_VERSION
	.align		4
        /*0044*/ 	.byte	0x03, 0x5f
        /*0046*/ 	.short	0x0101


	//----- nvinfo : EIATTR_VRC_CTA_INIT_COUNT
	.align		4
        /*0048*/ 	.byte	0x02, 0x4a
	.zero		1
	.zero		1


	//----- nvinfo : EIATTR_EXIT_INSTR_OFFSETS
	.align		4
        /*004c*/ 	.byte	0x04, 0x1c
        /*004e*/ 	.short	(.L_49 - .L_48)


	//   ....[0]....
.L_48:
        /*0050*/ 	.word	0x00000410


	//   ....[1]....
        /*0054*/ 	.word	0x00000480


	//----- nvinfo : EIATTR_CBANK_PARAM_SIZE
	.align		4
.L_49:
        /*0058*/ 	.byte	0x03, 0x19
        /*005a*/ 	.short	0x0014


	//----- nvinfo : EIATTR_PARAM_CBANK
	.align		4
        /*005c*/ 	.byte	0x04, 0x0a
        /*005e*/ 	.short	(.L_51 - .L_50)
	.align		4
.L_50:
        /*0060*/ 	.word	index@(.nv.constant0._Z23reduction_coarsened_sumPfS_i)
        /*0064*/ 	.short	0x0380
        /*0066*/ 	.short	0x0014


	//----- nvinfo : EIATTR_SW_WAR
	.align		4
.L_51:
        /*0068*/ 	.byte	0x04, 0x36
        /*006a*/ 	.short	(.L_53 - .L_52)
.L_52:
        /*006c*/ 	.word	0x00000008
.L_53:


//--------------------- .nv.info._Z17reduction_reversePfS_i --------------------------
	.section	.nv.info._Z17reduction_reversePfS_i,"",@"SHT_CUDA_INFO"
	.sectionflags	@""
	.align	4


	//----- nvinfo : EIATTR_CUDA_API_VERSION
	.align		4
        /*0000*/ 	.byte	0x04, 0x37
        /*0002*/ 	.short	(.L_55 - .L_54)
.L_54:
        /*0004*/ 	.word	0x00000082


	//----- nvinfo : EIATTR_KPARAM_INFO
	.align		4
.L_55:
        /*0008*/ 	.byte	0x04, 0x17
        /*000a*/ 	.short	(.L_57 - .L_56)
.L_56:
        /*000c*/ 	.word	0x00000000
        /*0010*/ 	.short	0x0002
        /*0012*/ 	.short	0x0010
        /*0014*/ 	.byte	0x00, 0xf0, 0x11, 0x00


	//----- nvinfo : EIATTR_KPARAM_INFO
	.align		4
.L_57:
        /*0018*/ 	.byte	0x04, 0x17
        /*001a*/ 	.short	(.L_59 - .L_58)
.L_58:
        /*001c*/ 	.word	0x00000000
        /*0020*/ 	.short	0x0001
        /*0022*/ 	.short	0x0008
        /*0024*/ 	.byte	0x00, 0xf5, 0x21, 0x00


	//----- nvinfo : EIATTR_KPARAM_INFO
	.align		4
.L_59:
        /*0028*/ 	.byte	0x04, 0x17
        /*002a*/ 	.short	(.L_61 - .L_60)
.L_60:
        /*002c*/ 	.word	0x00000000
        /*0030*/ 	.short	0x0000
        /*0032*/ 	.short	0x0000
        /*0034*/ 	.byte	0x00, 0xf5, 0x21, 0x00


	//----- nvinfo : EIATTR_SPARSE_MMA_MASK
	.align		4
.L_61:
        /*0038*/ 	.byte	0x03, 0x50
        /*003a*/ 	.short	0x0000


	//----- nvinfo : EIATTR_MAXREG_COUNT
	.align		4
        /*003c*/ 	.byte	0x03, 0x1b
        /*003e*/ 	.short	0x00ff


	//----- nvinfo : EIATTR_NUM_BARRIERS
	.align		4
        /*0040*/ 	.byte	0x02, 0x4c
        /*0042*/ 	.byte	0x01
	.zero		1


	//----- nvinfo : EIATTR_MERCURY_ISA_VERSION
	.align		4
        /*0044*/ 	.byte	0x03, 0x5f
        /*0046*/ 	.short	0x0101


	//----- nvinfo : EIATTR_VRC_CTA_INIT_COUNT
	.align		4
        /*0048*/ 	.byte	0x02, 0x4a
	.zero		1
	.zero		1


	//----- nvinfo : EIATTR_EXIT_INSTR_OFFSETS
	.align		4
        /*004c*/ 	.byte	0x04, 0x1c
        /*004e*/ 	.short	(.L_63 - .L_62)


	//   ....[0]....
.L_62:
        /*0050*/ 	.word	0x00000230


	//   ....[1]....
        /*0054*/ 	.word	0x00000280


	//----- nvinfo : EIATTR_CBANK_PARAM_SIZE
	.align		4
.L_63:
        /*0058*/ 	.byte	0x03, 0x19
        /*005a*/ 	.short	0x0014


	//----- nvinfo : EIATTR_PARAM_CBANK
	.align		4
        /*005c*/ 	.byte	0x04, 0x0a
        /*005e*/ 	.short	(.L_65 - .L_64)
	.align		4
.L_64:
        /*0060*/ 	.word	index@(.nv.constant0._Z17reduction_reversePfS_i)
        /*0064*/ 	.short	0x0380
        /*0066*/ 	.short	0x0014


	//----- nvinfo : EIATTR_SW_WAR
	.align		4
.L_65:
        /*0068*/ 	.byte	0x04, 0x36
        /*006a*/ 	.short	(.L_67 - .L_66)
.L_66:
        /*006c*/ 	.word	0x00000008
.L_67:


//--------------------- .nv.info._Z19reduction_squencialPfS_i --------------------------
	.section	.nv.info._Z19reduction_squencialPfS_i,"",@"SHT_CUDA_INFO"
	.sectionflags	@""
	.align	4


	//----- nvinfo : EIATTR_CUDA_API_VERSION
	.align		4
        /*0000*/ 	.byte	0x04, 0x37
        /*0002*/ 	.short	(.L_69 - .L_68)
.L_68:
        /*0004*/ 	.word	0x00000082


	//----- nvinfo : EIATTR_KPARAM_INFO
	.align		4
.L_69:
        /*0008*/ 	.byte	0x04, 0x17
        /*000a*/ 	.short	(.L_71 - .L_70)
.L_70:
        /*000c*/ 	.word	0x00000000
        /*0010*/ 	.short	0x0002
        /*0012*/ 	.short	0x0010
        /*0014*/ 	.byte	0x00, 0xf0, 0x11, 0x00


	//----- nvinfo : EIATTR_KPARAM_INFO
	.align		4
.L_71:
        /*0018*/ 	.byte	0x04, 0x17
        /*001a*/ 	.short	(.L_73 - .L_72)
.L_72:
        /*001c*/ 	.word	0x00000000
        /*0020*/ 	.short	0x0001
        /*0022*/ 	.short	0x0008
        /*0024*/ 	.byte	0x00, 0xf5, 0x21, 0x00


	//----- nvinfo : EIATTR_KPARAM_INFO
	.align		4
.L_73:
        /*0028*/ 	.byte	0x04, 0x17
        /*002a*/ 	.short	(.L_75 - .L_74)
.L_74:
        /*002c*/ 	.word	0x00000000
        /*0030*/ 	.short	0x0000
        /*0032*/ 	.short	0x0000
        /*0034*/ 	.byte	0x00, 0xf5, 0x21, 0x00


	//----- nvinfo : EIATTR_SPARSE_MMA_MASK
	.align		4
.L_75:
        /*0038*/ 	.byte	0x03, 0x50
        /*003a*/ 	.short	0x0000


	//----- nvinfo : EIATTR_MAXREG_COUNT
	.align		4
        /*003c*/ 	.byte	0x03, 0x1b
        /*003e*/ 	.short	0x00ff


	//----- nvinfo : EIATTR_NUM_BARRIERS
	.align		4
        /*0040*/ 	.byte	0x02, 0x4c
        /*0042*/ 	.byte	0x01
	.zero		1


	//----- nvinfo : EIATTR_MERCURY_ISA_VERSION
	.align		4
        /*0044*/ 	.byte	0x03, 0x5f
        /*0046*/ 	.short	0x0101


	//----- nvinfo : EIATTR_VRC_CTA_INIT_COUNT
	.align		4
        /*0048*/ 	.byte	0x02, 0x4a
	.zero		1
	.zero		1


	//----- nvinfo : EIATTR_EXIT_INSTR_OFFSETS
	.align		4
        /*004c*/ 	.byte	0x04, 0x1c
        /*004e*/ 	.short	(.L_77 - .L_76)


	//   ....[0]....
.L_76:
        /*0050*/ 	.word	0x00000210


	//   ....[1]....
        /*0054*/ 	.word	0x00000290


	//----- nvinfo : EIATTR_CBANK_PARAM_SIZE
	.align		4
.L_77:
        /*0058*/ 	.byte	0x03, 0x19
        /*005a*/ 	.short	0x0014


	//----- nvinfo : EIATTR_PARAM_CBANK
	.align		4
        /*005c*/ 	.byte	0x04, 0x0a
        /*005e*/ 	.short	(.L_79 - .L_78)
	.align		4
.L_78:
        /*0060*/ 	.word	index@(.nv.constant0._Z19reduction_squencialPfS_i)
        /*0064*/ 	.short	0x0380
        /*0066*/ 	.short	0x0014


	//----- nvinfo : EIATTR_SW_WAR
	.align		4
.L_79:
        /*0068*/ 	.byte	0x04, 0x36
        /*006a*/ 	.short	(.L_81 - .L_80)
.L_80:
        /*006c*/ 	.word	0x00000008
.L_81:


//--------------------- .nv.callgraph             --------------------------
	.section	.nv.callgraph,"",@"SHT_CUDA_CALLGRAPH"
	.align	4
	.sectionentsize	8
	.align		4
        /*0000*/ 	.word	0x00000000
	.align		4
        /*0004*/ 	.word	0xffffffff
	.align		4
        /*0008*/ 	.word	0x00000000
	.align		4
        /*000c*/ 	.word	0xfffffffe
	.align		4
        /*0010*/ 	.word	0x00000000
	.align		4
        /*0014*/ 	.word	0xfffffffd
	.align		4
        /*0018*/ 	.word	0x00000000
	.align		4
        /*001c*/ 	.word	0xfffffffc


//--------------------- .text._Z23reduction_coarsened_maxPfS_i --------------------------
	.section	.text._Z23reduction_coarsened_maxPfS_i,"ax",@progbits
	.align	128
        .global         _Z23reduction_coarsened_maxPfS_i
        .type           _Z23reduction_coarsened_maxPfS_i,@function
        .size           _Z23reduction_coarsened_maxPfS_i,(.L_x_27 - _Z23reduction_coarsened_maxPfS_i)
        .other          _Z23reduction_coarsened_maxPfS_i,@"STO_CUDA_ENTRY STV_DEFAULT"
_Z23reduction_coarsened_maxPfS_i:
.text._Z23reduction_coarsened_maxPfS_i:
[----:B------:R-:W-:Y:S01]  /*0000*/  LDC R1, c[0x0][0x37c] ;  /* 0x0000df00ff017b82 */ /* 0x000fe20000000800 */
[----:B------:R-:W0:Y:S01]  /*0010*/  S2R R3, SR_CTAID.X ;  /* 0x0000000000037919 */ /* 0x000e220000002500 */
[----:B------:R-:W0:Y:S01]  /*0020*/  LDCU UR4, c[0x0][0x360] ;  /* 0x00006c00ff0477ac */ /* 0x000e220008000800 */
[----:B------:R-:W-:Y:S01]  /*0030*/  BSSY.RECONVERGENT B0, `(.L_x_0) ;  /* 0x0000017000007945 */ /* 0x000fe20003800200 */
[----:B------:R-:W-:Y:S01]  /*0040*/  MOV R4, 0xff7fffff ;  /* 0xff7fffff00047802 */ /* 0x000fe20000000f00 */
[----:B------:R-:W1:Y:S01]  /*0050*/  S2R R0, SR_TID.X ;  /* 0x0000000000007919 */ /* 0x000e620000002100 */
[----:B------:R-:W2:Y:S01]  /*0060*/  LDCU UR5, c[0x0][0x390] ;  /* 0x00007200ff0577ac */ /* 0x000ea20008000800 */
[----:B------:R-:W3:Y:S01]  /*0070*/  LDCU.64 UR6, c[0x0][0x358] ;  /* 0x00006b00ff0677ac */ /* 0x000ee20008000a00 */
[----:B0-----:R-:W-:-:S04]  /*0080*/  IMAD R3, R3, UR4, RZ ;  /* 0x0000000403037c24 */ /* 0x001fc8000f8e02ff */
[----:B-1----:R-:W-:Y:S02]  /*0090*/  IMAD R9, R3, 0x6, R0 ;  /* 0x0000000603097824 */ /* 0x002fe400078e0200 */
[----:B------:R-:W-:Y:S02]  /*00a0*/  IMAD.U32 R3, RZ, RZ, UR4 ;  /* 0x00000004ff037e24 */ /* 0x000fe4000f8e00ff */
[C---:B------:R-:W-:Y:S01]  /*00b0*/  VIADD R11, R9.reuse, 0x100 ;  /* 0x00000100090b7836 */ /* 0x040fe20000000000 */
[C---:B--2---:R-:W-:Y:S01]  /*00c0*/  ISETP.GE.U32.AND P4, PT, R9.reuse, UR5, PT ;  /* 0x0000000509007c0c */ /* 0x044fe2000bf86070 */
[C---:B------:R-:W-:Y:S02]  /*00d0*/  VIADD R13, R9.reuse, 0x200 ;  /* 0x00000200090d7836 */ /* 0x040fe40000000000 */
[----:B------:R-:W-:Y:S01]  /*00e0*/  VIADD R15, R9, 0x300 ;  /* 0x00000300090f7836 */ /* 0x000fe20000000000 */
[----:B------:R-:W-:Y:S01]  /*00f0*/  ISETP.GE.U32.AND P5, PT, R11, UR5, PT ;  /* 0x000000050b007c0c */ /* 0x000fe2000bfa6070 */
[----:B------:R-:W-:Y:S01]  /*0100*/  VIADD R5, R9, 0x400 ;  /* 0x0000040009057836 */ /* 0x000fe20000000000 */
[----:B------:R-:W-:Y:S01]  /*0110*/  ISETP.GE.U32.AND P0, PT, R13, UR5, PT ;  /* 0x000000050d007c0c */ /* 0x000fe2000bf06070 */
[----:B------:R-:W-:Y:S01]  /*0120*/  VIADD R2, R9, 0x500 ;  /* 0x0000050009027836 */ /* 0x000fe20000000000 */
[----:B------:R-:W-:-:S02]  /*0130*/  ISETP.GE.U32.AND P1, PT, R15, UR5, PT ;  /* 0x000000050f007c0c */ /* 0x000fc4000bf26070 */
[----:B------:R-:W-:Y:S02]  /*0140*/  ISETP.GE.U32.AND P2, PT, R5, UR5, PT ;  /* 0x0000000505007c0c */ /* 0x000fe4000bf46070 */
[----:B------:R-:W-:Y:S01]  /*0150*/  ISETP.GE.U32.AND P3, PT, R2, UR5, PT ;  /* 0x0000000502007c0c */ /* 0x000fe2000bf66070 */
[----:B---3--:R-:W-:-:S12]  /*0160*/  @P4 BRA `(.L_x_1) ;  /* 0x00000000000c4947 */ /* 0x008fd80003800000 */
[----:B------:R-:W0:Y:S02]  /*0170*/  LDC.64 R6, c[0x0][0x380] ;  /* 0x0000e000ff067b82 */ /* 0x000e240000000a00 */
[----:B0-----:R-:W-:-:S05]  /*0180*/  IMAD.WIDE.U32 R6, R9, 0x4, R6 ;  /* 0x0000000409067825 */ /* 0x001fca00078e0006 */
[----:B------:R0:W5:Y:S02]  /*0190*/  LDG.E R4, desc[UR6][R6.64] ;  /* 0x0000000606047981 */ /* 0x000164000c1e1900 */
.L_x_1:
[----:B------:R-:W-:Y:S05]  /*01a0*/  BSYNC.RECONVERGENT B0 ;  /* 0x0000000000007941 */ /* 0x000fea0003800200 */
.L_x_0:
[----:B------:R-:W-:Y:S04]  /*01b0*/  BSSY.RECONVERGENT B0, `(.L_x_2) ;  /* 0x0000007000007945 */ /* 0x000fe80003800200 */
[----:B------:R-:W-:Y:S05]  /*01c0*/  @P5 BRA `(.L_x_3) ;  /* 0x0000000000145947 */ /* 0x000fea0003800000 */
[----:B0-----:R-:W0:Y:S02]  /*01d0*/  LDC.64 R6, c[0x0][0x380] ;  /* 0x0000e000ff067b82 */ /* 0x001e240000000a00 */
[----:B0-----:R-:W-:-:S06]  /*01e0*/  IMAD.WIDE.U32 R6, R11, 0x4, R6 ;  /* 0x000000040b067825 */ /* 0x001fcc00078e0006 */
[----:B------:R-:W2:Y:S02]  /*01f0*/  LDG.E R7, desc[UR6][R6.64] ;  /* 0x0000000606077981 */ /* 0x000ea4000c1e1900 */
[----:B--2--5:R-:W-:-:S13]  /*0200*/  FSETP.GEU.AND P4, PT, R4, R7, PT ;  /* 0x000000070400720b */ /* 0x024fda0003f8e000 */
[----:B------:R-:W-:-:S07]  /*0210*/  @!P4 IMAD.MOV.U32 R4, RZ, RZ, R7 ;  /* 0x000000ffff04c224 */ /* 0x000fce00078e0007 */
.L_x_3:
[----:B------:R-:W-:Y:S05]  /*0220*/  BSYNC.RECONVERGENT B0 ;  /* 0x0000000000007941 */ /* 0x000fea0003800200 */
.L_x_2:
[----:B------:R-:W-:Y:S04]  /*0230*/  BSSY.RECONVERGENT B0, `(.L_x_4) ;  /* 0x0000007000007945 */ /* 0x000fe80003800200 */
[----:B------:R-:W-:Y:S05]  /*0240*/  @P0 BRA `(.L_x_5) ;  /* 0x0000000000140947 */ /* 0x000fea0003800000 */
[----:B0-----:R-:W0:Y:S02]  /*0250*/  LDC.64 R6, c[0x0][0x380] ;  /* 0x0000e000ff067b82 */ /* 0x001e240000000a00 */
[----:B0-----:R-:W-:-:S06]  /*0260*/  IMAD.WIDE.U32 R6, R13, 0x4, R6 ;  /* 0x000000040d067825 */ /* 0x001fcc00078e0006 */
[----:B------:R-:W2:Y:S02]  /*0270*/  LDG.E R7, desc[UR6][R6.64] ;  /* 0x0000000606077981 */ /* 0x000ea4000c1e1900 */
[----:B--2--5:R-:W-:-:S13]  /*0280*/  FSETP.GEU.AND P0, PT, R4, R7, PT ;  /* 0x000000070400720b */ /* 0x024fda0003f0e000 */
[----:B------:R-:W-:-:S07]  /*0290*/  @!P0 IMAD.MOV.U32 R4, RZ, RZ, R7 ;  /* 0x000000ffff048224 */ /* 0x000fce00078e0007 */
.L_x_5:
[----:B------:R-:W-:Y:S05]  /*02a0*/  BSYNC.RECONVERGENT B0 ;  /* 0x0000000000007941 */ /* 0x000fea0003800200 */
.L_x_4:
[----:B------:R-:W-:Y:S04]  /*02b0*/  BSSY.RECONVERGENT B0, `(.L_x_6) ;  /* 0x0000007000007945 */ /* 0x000fe80003800200 */
[----:B------:R-:W-:Y:S05]  /*02c0*/  @P1 BRA `(.L_x_7) ;  /* 0x0000000000141947 */ /* 0x000fea0003800000 */
[----:B0-----:R-:W0:Y:S02]  /*02d0*/  LDC.64 R6, c[0x0][0x380] ;  /* 0x0000e000ff067b82 */ /* 0x001e240000000a00 */
[----:B0-----:R-:W-:-:S06]  /*02e0*/  IMAD.WIDE.U32 R6, R15, 0x4, R6 ;  /* 0x000000040f067825 */ /* 0x001fcc00078e0006 */
[----:B------:R-:W2:Y:S02]  /*02f0*/  LDG.E R7, desc[UR6][R6.64] ;  /* 0x0000000606077981 */ /* 0x000ea4000c1e1900 */
[----:B--2--5:R-:W-:-:S13]  /*0300*/  FSETP.GEU.AND P0, PT, R4, R7, PT ;  /* 0x000000070400720b */ /* 0x024fda0003f0e000 */
[----:B------:R-:W-:-:S07]  /*0310*/  @!P0 MOV R4, R7 ;  /* 0x0000000700048202 */ /* 0x000fce0000000f00 */
.L_x_7:
[----:B------:R-:W-:Y:S05]  /*0320*/  BSYNC.RECONVERGENT B0 ;  /* 0x0000000000007941 */ /* 0x000fea0003800200 */
.L_x_6:
[----:B------:R-:W-:Y:S04]  /*0330*/  BSSY.RECONVERGENT B0, `(.L_x_8) ;  /* 0x0000007000007945 */ /* 0x000fe80003800200 */
[----:B------:R-:W-:Y:S05]  /*0340*/  @P2 BRA `(.L_x_9) ;  /* 0x0000000000142947 */ /* 0x000fea0003800000 */
[----:B0-----:R-:W0:Y:S02]  /*0350*/  LDC.64 R6, c[0x0][0x380] ;  /* 0x0000e000ff067b82 */ /* 0x001e240000000a00 */
[----:B0-----:R-:W-:-:S06]  /*0360*/  IMAD.WIDE.U32 R6, R5, 0x4, R6 ;  /* 0x0000000405067825 */ /* 0x001fcc00078e0006 */
[----:B------:R-:W2:Y:S02]  /*0370*/  LDG.E R7, desc[UR6][R6.64] ;  /* 0x0000000606077981 */ /* 0x000ea4000c1e1900 */
[----:B--2--5:R-:W-:-:S13]  /*0380*/  FSETP.GEU.AND P0, PT, R4, R7, PT ;  /* 0x000000070400720b */ /* 0x024fda0003f0e000 */
[----:B------:R-:W-:-:S07]  /*0390*/  @!P0 IMAD.MOV.U32 R4, RZ, RZ, R7 ;  /* 0x000000ffff048224 */ /* 0x000fce00078e0007 */
.L_x_9:
[----:B------:R-:W-:Y:S05]  /*03a0*/  BSYNC.RECONVERGENT B0 ;  /* 0x0000000000007941 */ /* 0x000fea0003800200 */
.L_x_8:
[----:B------:R-:W-:Y:S04]  /*03b0*/  BSSY.RECONVERGENT B0, `(.L_x_10) ;  /* 0x0000007000007945 */ /* 0x000fe80003800200 */
[----:B------:R-:W-:Y:S05]  /*03c0*/  @P3 BRA `(.L_x_11) ;  /* 0x0000000000143947 */ /* 0x000fea0003800000 */
[----:B0-----:R-:W0:Y:S02]  /*03d0*/  LDC.64 R6, c[0x0][0x380] ;  /* 0x0000e000ff067b82 */ /* 0x001e240000000a00 */
[----:B0-----:R-:W-:-:S06]  /*03e0*/  IMAD.WIDE.U32 R6, R2, 0x4, R6 ;  /* 0x0000000402067825 */ /* 0x001fcc00078e0006 */
[----:B------:R-:W2:Y:S02]  /*03f0*/  LDG.E R7, desc[UR6][R6.64] ;  /* 0x0000000606077981 */ /* 0x000ea4000c1e1900 */
[----:B--2--5:R-:W-:-:S13]  /*0400*/  FSETP.GEU.AND P0, PT, R4, R7, PT ;  /* 0x000000070400720b */ /* 0x024fda0003f0e000 */
[----:B------:R-:W-:-:S07]  /*0410*/  @!P0 IMAD.MOV.U32 R4, RZ, RZ, R7 ;  /* 0x000000ffff048224 */ /* 0x000fce00078e0007 */
.L_x_11:
[----:B------:R-:W-:Y:S05]  /*0420*/  BSYNC.RECONVERGENT B0 ;  /* 0x0000000000007941 */ /* 0x000fea0003800200 */
.L_x_10:
[----:B------:R-:W1:Y:S01]  /*0430*/  S2UR UR5, SR_CgaCtaId ;  /* 0x00000000000579c3 */ /* 0x000e620000008800 */
[----:B------:R-:W-:Y:S01]  /*0440*/  UMOV UR4, 0x400 ;  /* 0x0000040000047882 */ /* 0x000fe20000000000 */
[----:B------:R-:W-:Y:S01]  /*0450*/  ISETP.GE.U32.AND P0, PT, R3, 0x2, PT ;  /* 0x000000020300780c */ /* 0x000fe20003f06070 */
[----:B-1----:R-:W-:-:S06]  /*0460*/  ULEA UR4, UR5, UR4, 0x18 ;  /* 0x0000000405047291 */ /* 0x002fcc000f8ec0ff */
[----:B------:R-:W-:-:S05]  /*0470*/  LEA R2, R0, UR4, 0x2 ;  /* 0x0000000400027c11 */ /* 0x000fca000f8e10ff */
[----:B-----5:R1:W-:Y:S01]  /*0480*/  STS [R2], R4 ;  /* 0x0000000402007388 */ /* 0x0203e20000000800 */
[----:B------:R-:W-:Y:S05]  /*0490*/  @!P0 BRA `(.L_x_12) ;  /* 0x0000000000388947 */ /* 0x000fea0003800000 */
.L_x_15:
[--C-:B-1----:R-:W-:Y:S01]  /*04a0*/  IMAD.MOV.U32 R4, RZ, RZ, R3.reuse ;  /* 0x000000ffff047224 */ /* 0x102fe200078e0003 */
[----:B------:R-:W-:Y:S01]  /*04b0*/  SHF.R.U32.HI R3, RZ, 0x1, R3 ;  /* 0x00000001ff037819 */ /* 0x000fe20000011603 */
[----:B------:R-:W-:Y:S03]  /*04c0*/  BAR.SYNC.DEFER_BLOCKING 0x0 ;  /* 0x0000000000007b1d */ /* 0x000fe60000010000 */
[----:B------:R-:W-:Y:S02]  /*04d0*/  ISETP.GE.U32.AND P0, PT, R0, R3, PT ;  /* 0x000000030000720c */ /* 0x000fe40003f06070 */
[----:B------:R-:W-:Y:S01]  /*04e0*/  ISETP.GT.U32.AND P1, PT, R4, 0x3, PT ;  /* 0x000000030400780c */ /* 0x000fe20003f24070 */
[----:B------:R-:W-:Y:S10]  /*04f0*/  BSSY.RECONVERGENT B0, `(.L_x_13) ;  /* 0x0000007000007945 */ /* 0x000ff40003800200 */
[----:B------:R-:W-:Y:S05]  /*0500*/  @P0 BRA `(.L_x_14) ;  /* 0x0000000000140947 */ /* 0x000fea0003800000 */
[----:B------:R-:W-:Y:S01]  /*0510*/  LEA R5, R3, R2, 0x2 ;  /* 0x0000000203057211 */ /* 0x000fe200078e10ff */
[----:B------:R-:W-:Y:S05]  /*0520*/  LDS R4, [R2] ;  /* 0x0000000002047984 */ /* 0x000fea0000000800 */
[----:B------:R-:W1:Y:S02]  /*0530*/  LDS R5, [R5] ;  /* 0x0000000005057984 */ /* 0x000e640000000800 */
[----:B-1----:R-:W-:-:S13]  /*0540*/  FSETP.GEU.AND P0, PT, R4, R5, PT ;  /* 0x000000050400720b */ /* 0x002fda0003f0e000 */
[----:B------:R1:W-:Y:S02]  /*0550*/  @!P0 STS [R2], R5 ;  /* 0x0000000502008388 */ /* 0x0003e40000000800 */
.L_x_14:
[----:B------:R-:W-:Y:S05]  /*0560*/  BSYNC.RECONVERGENT B0 ;  /* 0x0000000000007941 */ /* 0x000fea0003800200 */
.L_x_13:
[----:B------:R-:W-:Y:S05]  /*0570*/  @P1 BRA `(.L_x_15) ;  /* 0xfffffffc00c81947 */ /* 0x000fea000383ffff */
.L_x_12:
[----:B------:R-:W-:Y:S01]  /*0580*/  BAR.SYNC.DEFER_BLOCKING 0x0 ;  /* 0x0000000000007b1d */ /* 0x000fe20000010000 */
[----:B------:R-:W-:-:S13]  /*0590*/  ISETP.NE.AND P0, PT, R0, RZ, PT ;  /* 0x000000ff0000720c */ /* 0x000fda0003f05270 */
[----:B------:R-:W-:Y:S05]  /*05a0*/  @P0 EXIT ;  /* 0x000000000000094d */ /* 0x000fea0003800000 */
[----:B-1----:R-:W0:Y:S02]  /*05b0*/  LDC.64 R2, c[0x0][0x388] ;  /* 0x0000e200ff027b82 */ /* 0x002e240000000a00 */
[----:B0-----:R0:W5:Y:S06]  /*05c0*/  LDG.E R6, desc[UR6][R2.64] ;  /* 0x0000000602067981 */ /* 0x00116c000c1e1900 */
[----:B------:R-:W1:Y:S01]  /*05d0*/  S2UR UR5, SR_CgaCtaId ;  /* 0x00000000000579c3 */ /* 0x000e620000008800 */
[----:B------:R-:W-:Y:S02]  /*05e0*/  UMOV UR4, 0x400 ;  /* 0x0000040000047882 */ /* 0x000fe40000000000 */
[----:B-1----:R-:W-:-:S09]  /*05f0*/  ULEA UR4, UR5, UR4, 0x18 ;  /* 0x0000000405047291 */ /* 0x002fd2000f8ec0ff */
[----:B0-----:R-:W1:Y:S03]  /*0600*/  LDS R5, [UR4] ;  /* 0x00000004ff057984 */ /* 0x001e660008000800 */
.L_x_16:
[----:B-1---5:R-:W-:Y:S01]  /*0610*/  FMNMX R7, R5, R6, !PT ;  /* 0x0000000605077209 */ /* 0x022fe20007800000 */
[----:B------:R-:W-:Y:S05]  /*0620*/  YIELD ;  /* 0x0000000000007946 */ /* 0x000fea0003800000 */
[----:B------:R-:W2:Y:S02]  /*0630*/  ATOMG.E.CAS.STRONG.GPU PT, R7, [R2], R6, R7 ;  /* 0x00000006020773a9 */ /* 0x000ea400001ee107 */
[----:B--2---:R-:W-:Y:S01]  /*0640*/  ISETP.NE.AND P0, PT, R6, R7, PT ;  /* 0x000000070600720c */ /* 0x004fe20003f05270 */
[----:B------:R-:W-:-:S12]  /*0650*/  IMAD.MOV.U32 R6, RZ, RZ, R7 ;  /* 0x000000ffff067224 */ /* 0x000fd800078e0007 */
[----:B------:R-:W-:Y:S05]  /*0660*/  @P0 BRA `(.L_x_16) ;  /* 0xfffffffc00e80947 */ /* 0x000fea000383ffff */
[----:B------:R-:W-:Y:S05]  /*0670*/  EXIT ;  /* 0x000000000000794d */ /* 0x000fea0003800000 */
.L_x_17:
[----:B------:R-:W-:-:S00]  /*0680*/  BRA `(.L_x_17) ;  /* 0xfffffffc00fc7947 */ /* 0x000fc0000383ffff */
[----:B------:R-:W-:-:S00]  /*0690*/  NOP ;  /* 0x0000000000007918 */ /* 0x000fc00000000000 */
        /* <DEDUP_REMOVED lines=14> */
.L_x_27:


//--------------------- .text._Z23reduction_coarsened_sumPfS_i --------------------------
	.section	.text._Z23reduction_coarsened_sumPfS_i,"ax",@progbits
	.align	128
        .global         _Z23reduction_coarsened_sumPfS_i
        .type           _Z23reduction_coarsened_sumPfS_i,@function
        .size           _Z23reduction_coarsened_sumPfS_i,(.L_x_28 - _Z23reduction_coarsened_sumPfS_i)
        .other          _Z23reduction_coarsened_sumPfS_i,@"STO_CUDA_ENTRY STV_DEFAULT"
_Z23reduction_coarsened_sumPfS_i:
.text._Z23reduction_coarsened_sumPfS_i:
[----:B------:R-:W-:Y:S01]  /*0000*/  LDC R1, c[0x0][0x37c] ;  /* 0x0000df00ff017b82 */ /* 0x000fe20000000800 */
[----:B------:R-:W0:Y:S01]  /*0010*/  S2R R3, SR_CTAID.X ;  /* 0x0000000000037919 */ /* 0x000e220000002500 */
[----:B------:R-:W0:Y:S01]  /*0020*/  LDCU UR8, c[0x0][0x360] ;  /* 0x00006c00ff0877ac */ /* 0x000e220008000800 */
[----:B------:R-:W1:Y:S01]  /*0030*/  S2R R0, SR_TID.X ;  /* 0x0000000000007919 */ /* 0x000e620000002100 */
[----:B------:R-:W2:Y:S01]  /*0040*/  LDCU UR4, c[0x0][0x390] ;  /* 0x00007200ff0477ac */ /* 0x000ea20008000800 */
[----:B------:R-:W3:Y:S01]  /*0050*/  LDCU.64 UR6, c[0x0][0x358] ;  /* 0x00006b00ff0677ac */ /* 0x000ee20008000a00 */
[----:B0-----:R-:W-:-:S04]  /*0060*/  IMAD R3, R3, UR8, RZ ;  /* 0x0000000803037c24 */ /* 0x001fc8000f8e02ff */
[----:B-1----:R-:W-:-:S04]  /*0070*/  IMAD R19, R3, 0x6, R0 ;  /* 0x0000000603137824 */ /* 0x002fc800078e0200 */
[C---:B------:R-:W-:Y:S01]  /*0080*/  VIADD R25, R19.reuse, 0x300 ;  /* 0x0000030013197836 */ /* 0x040fe20000000000 */
[C---:B------:R-:W-:Y:S01]  /*0090*/  IADD3 R21, PT, PT, R19.reuse, 0x100, RZ ;  /* 0x0000010013157810 */ /* 0x040fe20007ffe0ff */
[C---:B------:R-:W-:Y:S01]  /*00a0*/  VIADD R9, R19.reuse, 0x500 ;  /* 0x0000050013097836 */ /* 0x040fe20000000000 */
[C---:B--2---:R-:W-:Y:S02]  /*00b0*/  ISETP.GE.U32.AND P1, PT, R19.reuse, UR4, PT ;  /* 0x0000000413007c0c */ /* 0x044fe4000bf26070 */
[----:B------:R-:W-:Y:S02]  /*00c0*/  IADD3 R23, PT, PT, R19, 0x200, RZ ;  /* 0x0000020013177810 */ /* 0x000fe40007ffe0ff */
[----:B------:R-:W-:Y:S02]  /*00d0*/  ISETP.GE.U32.AND P2, PT, R21, UR4, PT ;  /* 0x0000000415007c0c */ /* 0x000fe4000bf46070 */
[----:B------:R-:W-:Y:S02]  /*00e0*/  ISETP.GE.U32.AND P3, PT, R23, UR4, PT ;  /* 0x0000000417007c0c */ /* 0x000fe4000bf66070 */
[----:B------:R-:W-:-:S02]  /*00f0*/  IADD3 R13, PT, PT, R19, 0x400, RZ ;  /* 0x00000400130d7810 */ /* 0x000fc40007ffe0ff */
[----:B------:R-:W-:Y:S02]  /*0100*/  ISETP.GE.U32.AND P4, PT, R25, UR4, PT ;  /* 0x0000000419007c0c */ /* 0x000fe4000bf86070 */
[----:B------:R-:W-:Y:S01]  /*0110*/  ISETP.GE.U32.AND P5, PT, R13, UR4, PT ;  /* 0x000000040d007c0c */ /* 0x000fe2000bfa6070 */
[----:B------:R-:W0:Y:S01]  /*0120*/  @!P1 LDC.64 R14, c[0x0][0x380] ;  /* 0x0000e000ff0e9b82 */ /* 0x000e220000000a00 */
[----:B------:R-:W-:-:S07]  /*0130*/  ISETP.GE.U32.AND P0, PT, R9, UR4, PT ;  /* 0x0000000409007c0c */ /* 0x000fce000bf06070 */
[----:B------:R-:W1:Y:S08]  /*0140*/  @!P2 LDC.64 R16, c[0x0][0x380] ;  /* 0x0000e000ff10ab82 */ /* 0x000e700000000a00 */
[----:B------:R-:W2:Y:S08]  /*0150*/  @!P3 LDC.64 R10, c[0x0][0x380] ;  /* 0x0000e000ff0abb82 */ /* 0x000eb00000000a00 */
[----:B------:R-:W4:Y:S01]  /*0160*/  @!P4 LDC.64 R6, c[0x0][0x380] ;  /* 0x0000e000ff06cb82 */ /* 0x000f220000000a00 */
[----:B0-----:R-:W-:-:S05]  /*0170*/  @!P1 IMAD.WIDE.U32 R14, R19, 0x4, R14 ;  /* 0x00000004130e9825 */ /* 0x001fca00078e000e */
[----:B---3--:R-:W3:Y:S02]  /*0180*/  @!P1 LDG.E R8, desc[UR6][R14.64] ;  /* 0x000000060e089981 */ /* 0x008ee4000c1e1900 */
[----:B------:R-:W0:Y:S01]  /*0190*/  @!P5 LDC.64 R4, c[0x0][0x380] ;  /* 0x0000e000ff04db82 */ /* 0x000e220000000a00 */
[----:B-1----:R-:W-:-:S06]  /*01a0*/  @!P2 IMAD.WIDE.U32 R16, R21, 0x4, R16 ;  /* 0x000000041510a825 */ /* 0x002fcc00078e0010 */
[----:B------:R-:W5:Y:S01]  /*01b0*/  @!P2 LDG.E R16, desc[UR6][R16.64] ;  /* 0x000000061010a981 */ /* 0x000f62000c1e1900 */
[----:B------:R-:W1:Y:S01]  /*01c0*/  @!P0 LDC.64 R2, c[0x0][0x380] ;  /* 0x0000e000ff028b82 */ /* 0x000e620000000a00 */
[----:B--2---:R-:W-:-:S06]  /*01d0*/  @!P3 IMAD.WIDE.U32 R10, R23, 0x4, R10 ;  /* 0x00000004170ab825 */ /* 0x004fcc00078e000a */
[----:B------:R-:W2:Y:S01]  /*01e0*/  @!P3 LDG.E R10, desc[UR6][R10.64] ;  /* 0x000000060a0ab981 */ /* 0x000ea2000c1e1900 */
[----:B----4-:R-:W-:-:S06]  /*01f0*/  @!P4 IMAD.WIDE.U32 R6, R25, 0x4, R6 ;  /* 0x000000041906c825 */ /* 0x010fcc00078e0006 */
[----:B------:R-:W4:Y:S01]  /*0200*/  @!P4 LDG.E R6, desc[UR6][R6.64] ;  /* 0x000000060606c981 */ /* 0x000f22000c1e1900 */
[----:B0-----:R-:W-:-:S06]  /*0210*/  @!P5 IMAD.WIDE.U32 R4, R13, 0x4, R4 ;  /* 0x000000040d04d825 */ /* 0x001fcc00078e0004 */
[----:B------:R-:W4:Y:S01]  /*0220*/  @!P5 LDG.E R4, desc[UR6][R4.64] ;  /* 0x000000060404d981 */ /* 0x000f22000c1e1900 */
[----:B-1----:R-:W-:-:S06]  /*0230*/  @!P0 IMAD.WIDE.U32 R2, R9, 0x4, R2 ;  /* 0x0000000409028825 */ /* 0x002fcc00078e0002 */
[----:B------:R-:W4:Y:S01]  /*0240*/  @!P0 LDG.E R2, desc[UR6][R2.64] ;  /* 0x0000000602028981 */ /* 0x000f22000c1e1900 */
[----:B------:R-:W0:Y:S01]  /*0250*/  S2UR UR5, SR_CgaCtaId ;  /* 0x00000000000579c3 */ /* 0x000e220000008800 */
[----:B------:R-:W-:Y:S01]  /*0260*/  HFMA2 R9, -RZ, RZ, 0, 0 ;  /* 0x00000000ff097431 */ /* 0x000fe200000001ff */
[----:B------:R-:W-:Y:S02]  /*0270*/  UMOV UR4, 0x400 ;  /* 0x0000040000047882 */ /* 0x000fe40000000000 */
[----:B0-----:R-:W-:Y:S01]  /*0280*/  ULEA UR4, UR5, UR4, 0x18 ;  /* 0x0000000405047291 */ /* 0x001fe2000f8ec0ff */
[----:B---3--:R-:W-:-:S04]  /*0290*/  @!P1 FADD R9, RZ, R8 ;  /* 0x00000008ff099221 */ /* 0x008fc80000000000 */
[----:B-----5:R-:W-:-:S04]  /*02a0*/  @!P2 FADD R9, R9, R16 ;  /* 0x000000100909a221 */ /* 0x020fc80000000000 */
[----:B--2---:R-:W-:-:S04]  /*02b0*/  @!P3 FADD R9, R9, R10 ;  /* 0x0000000a0909b221 */ /* 0x004fc80000000000 */
[----:B----4-:R-:W-:-:S04]  /*02c0*/  @!P4 FADD R9, R9, R6 ;  /* 0x000000060909c221 */ /* 0x010fc80000000000 */
[----:B------:R-:W-:Y:S01]  /*02d0*/  @!P5 FADD R9, R9, R4 ;  /* 0x000000040909d221 */ /* 0x000fe20000000000 */
[----:B------:R-:W-:-:S03]  /*02e0*/  IMAD.U32 R6, RZ, RZ, UR8 ;  /* 0x00000008ff067e24 */ /* 0x000fc6000f8e00ff */
[----:B------:R-:W-:Y:S01]  /*02f0*/  @!P0 FADD R9, R9, R2 ;  /* 0x0000000209098221 */ /* 0x000fe20000000000 */
[----:B------:R-:W-:-:S05]  /*0300*/  LEA R2, R0, UR4, 0x2 ;  /* 0x0000000400027c11 */ /* 0x000fca000f8e10ff */
[----:B------:R0:W-:Y:S01]  /*0310*/  STS [R2], R9 ;  /* 0x0000000902007388 */ /* 0x0001e20000000800 */
[----:B------:R-:W-:Y:S02]  /*0320*/  ISETP.GE.U32.AND P1, PT, R6, 0x2, PT ;  /* 0x000000020600780c */ /* 0x000fe40003f26070 */
[----:B------:R-:W-:-:S11]  /*0330*/  ISETP.NE.AND P2, PT, R0, RZ, PT ;  /* 0x000000ff0000720c */ /* 0x000fd60003f45270 */
[----:B0-----:R-:W-:Y:S05]  /*0340*/  @!P1 BRA `(.L_x_18) ;  /* 0x00000000002c9947 */ /* 0x001fea0003800000 */
.L_x_19:
[----:B------:R-:W-:Y:S01]  /*0350*/  BAR.SYNC.DEFER_BLOCKING 0x0 ;  /* 0x0000000000007b1d */ /* 0x000fe20000010000 */
[----:B------:R-:W-:-:S04]  /*0360*/  SHF.R.U32.HI R7, RZ, 0x1, R6 ;  /* 0x00000001ff077819 */ /* 0x000fc80000011606 */
[----:B------:R-:W-:-:S13]  /*0370*/  ISETP.GE.U32.AND P0, PT, R0, R7, PT ;  /* 0x000000070000720c */ /* 0x000fda0003f06070 */
[----:B------:R-:W-:Y:S01]  /*0380*/  @!P0 LEA R3, R7, R2, 0x2 ;  /* 0x0000000207038211 */ /* 0x000fe200078e10ff */
[----:B------:R-:W-:Y:S05]  /*0390*/  @!P0 LDS R4, [R2] ;  /* 0x0000000002048984 */ /* 0x000fea0000000800 */
[----:B------:R-:W0:Y:S02]  /*03a0*/  @!P0 LDS R3, [R3] ;  /* 0x0000000003038984 */ /* 0x000e240000000800 */
[----:B0-----:R-:W-:-:S05]  /*03b0*/  @!P0 FADD R5, R3, R4 ;  /* 0x0000000403058221 */ /* 0x001fca0000000000 */
[----:B------:R0:W-:Y:S01]  /*03c0*/  @!P0 STS [R2], R5 ;  /* 0x0000000502008388 */ /* 0x0001e20000000800 */
[----:B------:R-:W-:Y:S02]  /*03d0*/  ISETP.GT.U32.AND P0, PT, R6, 0x3, PT ;  /* 0x000000030600780c */ /* 0x000fe40003f04070 */
[----:B------:R-:W-:-:S11]  /*03e0*/  MOV R6, R7 ;  /* 0x0000000700067202 */ /* 0x000fd60000000f00 */
[----:B0-----:R-:W-:Y:S05]  /*03f0*/  @P0 BRA `(.L_x_19) ;  /* 0xfffffffc00d40947 */ /* 0x001fea000383ffff */
.L_x_18:
[----:B------:R-:W-:Y:S06]  /*0400*/  BAR.SYNC.DEFER_BLOCKING 0x0 ;  /* 0x0000000000007b1d */ /* 0x000fec0000010000 */
[----:B------:R-:W-:Y:S05]  /*0410*/  @P2 EXIT ;  /* 0x000000000000294d */ /* 0x000fea0003800000 */
[----:B------:R-:W0:Y:S01]  /*0420*/  S2UR UR5, SR_CgaCtaId ;  /* 0x00000000000579c3 */ /* 0x000e220000008800 */
[----:B------:R-:W-:-:S07]  /*0430*/  UMOV UR4, 0x400 ;  /* 0x0000040000047882 */ /* 0x000fce0000000000 */
[----:B------:R-:W1:Y:S01]  /*0440*/  LDC.64 R2, c[0x0][0x388] ;  /* 0x0000e200ff027b82 */ /* 0x000e620000000a00 */
[----:B0-----:R-:W-:-:S09]  /*0450*/  ULEA UR4, UR5, UR4, 0x18 ;  /* 0x0000000405047291 */ /* 0x001fd2000f8ec0ff */
[----:B------:R-:W1:Y:S04]  /*0460*/  LDS R5, [UR4] ;  /* 0x00000004ff057984 */ /* 0x000e680008000800 */
[----:B-1----:R-:W-:Y:S01]  /*0470*/  REDG.E.ADD.F32.FTZ.RN.STRONG.GPU desc[UR6][R2.64], R5 ;  /* 0x00000005020079a6 */ /* 0x002fe2000c12f306 */
[----:B------:R-:W-:Y:S05]  /*0480*/  EXIT ;  /* 0x000000000000794d */ /* 0x000fea0003800000 */
.L_x_20:
        /* <DEDUP_REMOVED lines=15> */
.L_x_28:


//--------------------- .text._Z17reduction_reversePfS_i --------------------------
	.section	.text._Z17reduction_reversePfS_i,"ax",@progbits
	.align	128
        .global         _Z17reduction_reversePfS_i
        .type           _Z17reduction_reversePfS_i,@function
        .size           _Z17reduction_reversePfS_i,(.L_x_29 - _Z17reduction_reversePfS_i)
        .other          _Z17reduction_reversePfS_i,@"STO_CUDA_ENTRY STV_DEFAULT"
_Z17reduction_reversePfS_i:
.text._Z17reduction_reversePfS_i:
[----:B------:R-:W-:Y:S01]  /*0000*/  LDC R1, c[0x0][0x37c] ;  /* 0x0000df00ff017b82 */ /* 0x000fe20000000800 */
[----:B------:R-:W0:Y:S01]  /*0010*/  S2R R7, SR_CTAID.X ;  /* 0x0000000000077919 */ /* 0x000e220000002500 */
[----:B------:R-:W0:Y:S01]  /*0020*/  LDCU UR6, c[0x0][0x360] ;  /* 0x00006c00ff0677ac */ /* 0x000e220008000800 */
[----:B------:R-:W-:Y:S01]  /*0030*/  IMAD.MOV.U32 R0, RZ, RZ, RZ ;  /* 0x000000ffff007224 */ /* 0x000fe200078e00ff */
[----:B------:R-:W0:Y:S01]  /*0040*/  S2R R4, SR_TID.X ;  /* 0x0000000000047919 */ /* 0x000e220000002100 */
[----:B------:R-:W1:Y:S01]  /*0050*/  LDCU UR4, c[0x0][0x390] ;  /* 0x00007200ff0477ac */ /* 0x000e620008000800 */
[----:B------:R-:W2:Y:S01]  /*0060*/  LDCU.64 UR8, c[0x0][0x358] ;  /* 0x00006b00ff0877ac */ /* 0x000ea20008000a00 */
[----:B0-----:R-:W-:-:S05]  /*0070*/  IMAD R5, R7, UR6, R4 ;  /* 0x0000000607057c24 */ /* 0x001fca000f8e0204 */
[----:B-1----:R-:W-:-:S13]  /*0080*/  ISETP.GE.U32.AND P0, PT, R5, UR4, PT ;  /* 0x0000000405007c0c */ /* 0x002fda000bf06070 */
[----:B------:R-:W0:Y:S02]  /*0090*/  @!P0 LDC.64 R2, c[0x0][0x380] ;  /* 0x0000e000ff028b82 */ /* 0x000e240000000a00 */
[----:B0-----:R-:W-:-:S05]  /*00a0*/  @!P0 IMAD.WIDE.U32 R2, R5, 0x4, R2 ;  /* 0x0000000405028825 */ /* 0x001fca00078e0002 */
[----:B--2---:R-:W2:Y:S01]  /*00b0*/  @!P0 LDG.E R0, desc[UR8][R2.64] ;  /* 0x0000000802008981 */ /* 0x004ea2000c1e1900 */
[----:B------:R-:W0:Y:S01]  /*00c0*/  S2UR UR5, SR_CgaCtaId ;  /* 0x00000000000579c3 */ /* 0x000e220000008800 */
[----:B------:R-:W-:Y:S01]  /*00d0*/  UMOV UR4, 0x400 ;  /* 0x0000040000047882 */ /* 0x000fe20000000000 */
[----:B------:R-:W-:Y:S02]  /*00e0*/  UISETP.GE.U32.AND UP0, UPT, UR6, 0x2, UPT ;  /* 0x000000020600788c */ /* 0x000fe4000bf06070 */
[----:B0-----:R-:W-:-:S06]  /*00f0*/  ULEA UR4, UR5, UR4, 0x18 ;  /* 0x0000000405047291 */ /* 0x001fcc000f8ec0ff */
[----:B------:R-:W-:-:S05]  /*0100*/  LEA R5, R4, UR4, 0x2 ;  /* 0x0000000404057c11 */ /* 0x000fca000f8e10ff */
[----:B--2---:R0:W-:Y:S01]  /*0110*/  STS [R5], R0 ;  /* 0x0000000005007388 */ /* 0x0041e20000000800 */
[----:B------:R-:W-:Y:S06]  /*0120*/  BAR.SYNC.DEFER_BLOCKING 0x0 ;  /* 0x0000000000007b1d */ /* 0x000fec0000010000 */
[----:B------:R-:W-:Y:S05]  /*0130*/  BRA.U !UP0, `(.L_x_21) ;  /* 0x0000000108347547 */ /* 0x000fea000b800000 */
[----:B------:R-:W-:-:S05]  /*0140*/  UMOV UR5, UR6 ;  /* 0x0000000600057c82 */ /* 0x000fca0008000000 */
.L_x_22:
[----:B------:R-:W-:Y:S02]  /*0150*/  USHF.R.U32.HI UR7, URZ, 0x1, UR5 ;  /* 0x00000001ff077899 */ /* 0x000fe40008011605 */
[----:B------:R-:W-:-:S04]  /*0160*/  UISETP.GT.U32.AND UP0, UPT, UR5, 0x3, UPT ;  /* 0x000000030500788c */ /* 0x000fc8000bf04070 */
[----:B------:R-:W-:Y:S01]  /*0170*/  ISETP.GE.U32.AND P0, PT, R4, UR7, PT ;  /* 0x0000000704007c0c */ /* 0x000fe2000bf06070 */
[----:B------:R-:W-:-:S12]  /*0180*/  UMOV UR5, UR7 ;  /* 0x0000000700057c82 */ /* 0x000fd80008000000 */
[----:B0-----:R-:W-:Y:S01]  /*0190*/  @P0 IADD3 R0, PT, PT, R4, -UR7, RZ ;  /* 0x8000000704000c10 */ /* 0x001fe2000fffe0ff */
[----:B------:R-:W-:Y:S03]  /*01a0*/  @P0 LDS R3, [R5] ;  /* 0x0000000005030984 */ /* 0x000fe60000000800 */
[----:B------:R-:W-:-:S06]  /*01b0*/  @P0 LEA R0, R0, UR4, 0x2 ;  /* 0x0000000400000c11 */ /* 0x000fcc000f8e10ff */
[----:B------:R-:W0:Y:S02]  /*01c0*/  @P0 LDS R0, [R0] ;  /* 0x0000000000000984 */ /* 0x000e240000000800 */
[----:B01----:R-:W-:-:S05]  /*01d0*/  @P0 FADD R2, R0, R3 ;  /* 0x0000000300020221 */ /* 0x003fca0000000000 */
[----:B------:R1:W-:Y:S01]  /*01e0*/  @P0 STS [R5], R2 ;  /* 0x0000000205000388 */ /* 0x0003e20000000800 */
[----:B------:R-:W-:Y:S06]  /*01f0*/  BAR.SYNC.DEFER_BLOCKING 0x0 ;  /* 0x0000000000007b1d */ /* 0x000fec0000010000 */
[----:B------:R-:W-:Y:S05]  /*0200*/  BRA.U UP0, `(.L_x_22) ;  /* 0xfffffffd00d07547 */ /* 0x000fea000b83ffff */
.L_x_21:
[----:B------:R-:W-:-:S06]  /*0210*/  UIADD3 UR4, UPT, UPT, UR6, -0x1, URZ ;  /* 0xffffffff06047890 */ /* 0x000fcc000fffe0ff */
[----:B------:R-:W-:-:S13]  /*0220*/  ISETP.NE.AND P0, PT, R4, UR4, PT ;  /* 0x0000000404007c0c */ /* 0x000fda000bf05270 */
[----:B------:R-:W-:Y:S05]  /*0230*/  @P0 EXIT ;  /* 0x000000000000094d */ /* 0x000fea0003800000 */
[----:B01----:R-:W0:Y:S01]  /*0240*/  LDS R5, [R5] ;  /* 0x0000000005057984 */ /* 0x003e220000000800 */
[----:B------:R-:W1:Y:S02]  /*0250*/  LDC.64 R2, c[0x0][0x388] ;  /* 0x0000e200ff027b82 */ /* 0x000e640000000a00 */
[----:B-1----:R-:W-:-:S05]  /*0260*/  IMAD.WIDE.U32 R2, R7, 0x4, R2 ;  /* 0x0000000407027825 */ /* 0x002fca00078e0002 */
[----:B0-----:R-:W-:Y:S01]  /*0270*/  STG.E desc[UR8][R2.64], R5 ;  /* 0x0000000502007986 */ /* 0x001fe2000c101908 */
[----:B------:R-:W-:Y:S05]  /*0280*/  EXIT ;  /* 0x000000000000794d */ /* 0x000fea0003800000 */
.L_x_23:
        /* <DEDUP_REMOVED lines=15> */
.L_x_29:


//--------------------- .text._Z19reduction_squencialPfS_i --------------------------
	.section	.text._Z19reduction_squencialPfS_i,"ax",@progbits
	.align	128
        .global         _Z19reduction_squencialPfS_i
        .type           _Z19reduction_squencialPfS_i,@function
        .size           _Z19reduction_squencialPfS_i,(.L_x_30 - _Z19reduction_squencialPfS_i)
        .other          _Z19reduction_squencialPfS_i,@"STO_CUDA_ENTRY STV_DEFAULT"
_Z19reduction_squencialPfS_i:
.text._Z19reduction_squencialPfS_i:
        /* <DEDUP_REMOVED lines=13> */
[----:B------:R-:W-:Y:S01]  /*00d0*/  IMAD.U32 R0, RZ, RZ, UR8 ;  /* 0x00000008ff007e24 */ /* 0x000fe2000f8e00ff */
[----:B------:R-:W-:Y:S01]  /*00e0*/  UMOV UR4, 0x400 ;  /* 0x0000040000047882 */ /* 0x000fe20000000000 */
[----:B------:R-:W-:-:S03]  /*00f0*/  ISETP.NE.AND P0, PT, R6, RZ, PT ;  /* 0x000000ff0600720c */ /* 0x000fc60003f05270 */
[----:B------:R-:W-:Y:S01]  /*0100*/  ISETP.GE.U32.AND P1, PT, R0, 0x2, PT ;  /* 0x000000020000780c */ /* 0x000fe20003f26070 */
[----:B0-----:R-:W-:-:S06]  /*0110*/  ULEA UR4, UR5, UR4, 0x18 ;  /* 0x0000000405047291 */ /* 0x001fcc000f8ec0ff */
[----:B------:R-:W-:-:S05]  /*0120*/  LEA R5, R6, UR4, 0x2 ;  /* 0x0000000406057c11 */ /* 0x000fca000f8e10ff */
[----:B--2---:R0:W-:Y:S01]  /*0130*/  STS [R5], R4 ;  /* 0x0000000405007388 */ /* 0x0041e20000000800 */
[----:B------:R-:W-:Y:S06]  /*0140*/  BAR.SYNC.DEFER_BLOCKING 0x0 ;  /* 0x0000000000007b1d */ /* 0x000fec0000010000 */
[----:B------:R-:W-:Y:S05]  /*0150*/  @!P1 BRA `(.L_x_24) ;  /* 0x00000000002c9947 */ /* 0x000fea0003800000 */
.L_x_25:
[----:B------:R-:W-:-:S04]  /*0160*/  SHF.R.U32.HI R8, RZ, 0x1, R0 ;  /* 0x00000001ff087819 */ /* 0x000fc80000011600 */
[----:B------:R-:W-:-:S13]  /*0170*/  ISETP.GE.U32.AND P1, PT, R6, R8, PT ;  /* 0x000000080600720c */ /* 0x000fda0003f26070 */
[----:B------:R-:W-:Y:S01]  /*0180*/  @!P1 LEA R2, R8, R5, 0x2 ;  /* 0x0000000508029211 */ /* 0x000fe200078e10ff */
[----:B------:R-:W-:Y:S05]  /*0190*/  @!P1 LDS R3, [R5] ;  /* 0x0000000005039984 */ /* 0x000fea0000000800 */
[----:B------:R-:W0:Y:S02]  /*01a0*/  @!P1 LDS R2, [R2] ;  /* 0x0000000002029984 */ /* 0x000e240000000800 */
[----:B0-----:R-:W-:-:S05]  /*01b0*/  @!P1 FADD R4, R2, R3 ;  /* 0x0000000302049221 */ /* 0x001fca0000000000 */
[----:B------:R1:W-:Y:S01]  /*01c0*/  @!P1 STS [R5], R4 ;  /* 0x0000000405009388 */ /* 0x0003e20000000800 */
[----:B------:R-:W-:Y:S01]  /*01d0*/  BAR.SYNC.DEFER_BLOCKING 0x0 ;  /* 0x0000000000007b1d */ /* 0x000fe20000010000 */
[----:B------:R-:W-:Y:S01]  /*01e0*/  ISETP.GT.U32.AND P1, PT, R0, 0x3, PT ;  /* 0x000000030000780c */ /* 0x000fe20003f24070 */
[----:B------:R-:W-:-:S12]  /*01f0*/  IMAD.MOV.U32 R0, RZ, RZ, R8 ;  /* 0x000000ffff007224 */ /* 0x000fd800078e0008 */
[----:B-1----:R-:W-:Y:S05]  /*0200*/  @P1 BRA `(.L_x_25) ;  /* 0xfffffffc00d41947 */ /* 0x002fea000383ffff */
.L_x_24:
[----:B------:R-:W-:Y:S05]  /*0210*/  @P0 EXIT ;  /* 0x000000000000094d */ /* 0x000fea0003800000 */
[----:B------:R-:W1:Y:S01]  /*0220*/  S2UR UR5, SR_CgaCtaId ;  /* 0x00000000000579c3 */ /* 0x000e620000008800 */
[----:B------:R-:W-:-:S07]  /*0230*/  UMOV UR4, 0x400 ;  /* 0x0000040000047882 */ /* 0x000fce0000000000 */
[----:B------:R-:W2:Y:S01]  /*0240*/  LDC.64 R2, c[0x0][0x388] ;  /* 0x0000e200ff027b82 */ /* 0x000ea20000000a00 */
[----:B-1----:R-:W-:Y:S01]  /*0250*/  ULEA UR4, UR5, UR4, 0x18 ;  /* 0x0000000405047291 */ /* 0x002fe2000f8ec0ff */
[----:B--2---:R-:W-:-:S08]  /*0260*/  IMAD.WIDE.U32 R2, R7, 0x4, R2 ;  /* 0x0000000407027825 */ /* 0x004fd000078e0002 */
[----:B0-----:R-:W0:Y:S04]  /*0270*/  LDS R5, [UR4] ;  /* 0x00000004ff057984 */ /* 0x001e280008000800 */
[----:B0-----:R-:W-:Y:S01]  /*0280*/  STG.E desc[UR6][R2.64], R5 ;  /* 0x0000000502007986 */ /* 0x001fe2000c101906 */
[----:B------:R-:W-:Y:S05]  /*0290*/  EXIT ;  /* 0x000000000000794d */ /* 0x000fea0003800000 */
.L_x_26:
        /* <DEDUP_REMOVED lines=14> */
.L_x_30:


//--------------------- .nv.shared._Z23reduction_coarsened_maxPfS_i --------------------------
	.section	.nv.shared._Z23reduction_coarsened_maxPfS_i,"aw",@nobits
	.sectionflags	@""
	.align	4
.nv.shared._Z23reduction_coarsened_maxPfS_i:
	.zero		2048


//--------------------- .nv.shared.reserved.0     --------------------------
	.section	.nv.shared.reserved.0,"aw",@nobits
	.weak		__nv_reservedSMEM_offset_0_alias
	.size		__nv_reservedSMEM_offset_0_alias, 0, 64
	.other		__nv_reservedSMEM_offset_0_alias,@"STO_CUDA_RESERVED_SHARED STV_DEFAULT"
__nv_reservedSMEM_offset_0_alias:
	.zero		0
	.zero		64


//--------------------- .nv.shared._Z23reduction_coarsened_sumPfS_i --------------------------
	.section	.nv.shared._Z23reduction_coarsened_sumPfS_i,"aw",@nobits
	.sectionflags	@""
	.align	4
.nv.shared._Z23reduction_coarsened_sumPfS_i:
	.zero		2048


//--------------------- .nv.shared._Z17reduction_reversePfS_i --------------------------
	.section	.nv.shared._Z17reduction_reversePfS_i,"aw",@nobits
	.sectionflags	@""
	.align	4
.nv.shared._Z17reduction_reversePfS_i:
	.zero		2048


//--------------------- .nv.shared._Z19reduction_squencialPfS_i --------------------------
	.section	.nv.shared._Z19reduction_squencialPfS_i,"aw",@nobits
	.sectionflags	@""
	.align	4
.nv.shared._Z19reduction_squencialPfS_i:
	.zero		2048


//--------------------- .nv.constant0._Z23reduction_coarsened_maxPfS_i --------------------------
	.section	.nv.constant0._Z23reduction_coarsened_maxPfS_i,"a",@progbits
	.sectionflags	@""
	.align	4
.nv.constant0._Z23reduction_coarsened_maxPfS_i:
	.zero		916


//--------------------- .nv.constant0._Z23reduction_coarsened_sumPfS_i --------------------------
	.section	.nv.constant0._Z23reduction_coarsened_sumPfS_i,"a",@progbits
	.sectionflags	@""
	.align	4
.nv.constant0._Z23reduction_coarsened_sumPfS_i:
	.zero		916


//--------------------- .nv.constant0._Z17reduction_reversePfS_i --------------------------
	.section	.nv.constant0._Z17reduction_reversePfS_i,"a",@progbits
	.sectionflags	@""
	.align	4
.nv.constant0._Z17reduction_reversePfS_i:
	.zero		916


//--------------------- .nv.constant0._Z19reduction_squencialPfS_i --------------------------
	.section	.nv.constant0._Z19reduction_squencialPfS_i,"a",@progbits
	.sectionflags	@""
	.align	4
.nv.constant0._Z19reduction_squencialPfS_i:
	.zero		916


//--------------------- SYMBOLS --------------------------

	.type		.nv.reservedSmem.offset0,@object
	.size		.nv.reservedSmem.offset0,0x4
	.type		.nv.reservedSmem.cap,@object
	.size		.nv.reservedSmem.cap,0x4
